	.headerflags	@"EF_CUDA_TEXMODE_UNIFIED EF_CUDA_64BIT_ADDRESS EF_CUDA_ACCELERATORS EF_CUDA_SM90 EF_CUDA_VIRTUAL_SM(EF_CUDA_SM90)"
	.elftype	@"ET_EXEC"


//--------------------- .nv.info                  --------------------------
	.section	.nv.info,"",@"SHT_CUDA_INFO"
	.align	4


	//----- nvinfo : EIATTR_REGCOUNT
	.align		4
        /*0000*/ 	.byte	0x04, 0x2f
        /*0002*/ 	.short	(.L_1 - .L_0)
	.align		4
.L_0:
        /*0004*/ 	.word	index@(triton_poi_fused__to_copy_add_arange_clamp_mul_sub_23)
        /*0008*/ 	.word	0x0000000a


	//----- nvinfo : EIATTR_MIN_STACK_SIZE
	.align		4
.L_1:
        /*000c*/ 	.byte	0x04, 0x12
        /*000e*/ 	.short	(.L_3 - .L_2)
	.align		4
.L_2:
        /*0010*/ 	.word	index@(triton_poi_fused__to_copy_add_arange_clamp_mul_sub_23)
        /*0014*/ 	.word	0x00000000


	//----- nvinfo : EIATTR_FRAME_SIZE
	.align		4
.L_3:
        /*0018*/ 	.byte	0x04, 0x11
        /*001a*/ 	.short	(.L_5 - .L_4)
	.align		4
.L_4:
        /*001c*/ 	.word	index@(triton_poi_fused__to_copy_add_arange_clamp_mul_sub_23)
        /*0020*/ 	.word	0x00000000


	//----- nvinfo : EIATTR_MIN_STACK_SIZE
	.align		4
.L_5:
        /*0024*/ 	.byte	0x04, 0x12
        /*0026*/ 	.short	(.L_7 - .L_6)
	.align		4
.L_6:
        /*0028*/ 	.word	index@(triton_poi_fused__to_copy_add_arange_clamp_mul_sub_23)
        /*002c*/ 	.word	0x00000000
.L_7:


//--------------------- .nv.info.triton_poi_fused__to_copy_add_arange_clamp_mul_sub_23 --------------------------
	.section	.nv.info.triton_poi_fused__to_copy_add_arange_clamp_mul_sub_23,"",@"SHT_CUDA_INFO"
	.sectionflags	@""
	.align	4


	//----- nvinfo : EIATTR_CUDA_API_VERSION
	.align		4
        /*0000*/ 	.byte	0x04, 0x37
        /*0002*/ 	.short	(.L_9 - .L_8)
.L_8:
        /*0004*/ 	.word	0x0000007c


	//----- nvinfo : EIATTR_KPARAM_INFO
	.align		4
.L_9:
        /*0008*/ 	.byte	0x04, 0x17
        /*000a*/ 	.short	(.L_11 - .L_10)
.L_10:
        /*000c*/ 	.word	0x00000000
        /*0010*/ 	.short	0x0001
        /*0012*/ 	.short	0x0008
        /*0014*/ 	.byte	0x00, 0xf0, 0x11, 0x00


	//----- nvinfo : EIATTR_KPARAM_INFO
	.align		4
.L_11:
        /*0018*/ 	.byte	0x04, 0x17
        /*001a*/ 	.short	(.L_13 - .L_12)
.L_12:
        /*001c*/ 	.word	0x00000000
        /*0020*/ 	.short	0x0000
        /*0022*/ 	.short	0x0000
        /*0024*/ 	.byte	0x00, 0xf4, 0x21, 0x00


	//----- nvinfo : EIATTR_SPARSE_MMA_MASK
	.align		4
.L_13:
        /*0028*/ 	.byte	0x03, 0x50
        /*002a*/ 	.short	0x0000


	//----- nvinfo : EIATTR_MAXREG_COUNT
	.align		4
        /*002c*/ 	.byte	0x03, 0x1b
        /*002e*/ 	.short	0x00ff


	//----- nvinfo : EIATTR_EXIT_INSTR_OFFSETS
	.align		4
        /*0030*/ 	.byte	0x04, 0x1c
        /*0032*/ 	.short	(.L_15 - .L_14)


	//   ....[0]....
.L_14:
        /*0034*/ 	.word	0x00000100


	//   ....[1]....
        /*0038*/ 	.word	0x00000130


	//----- nvinfo : EIATTR_REQNTID
	.align		4
.L_15:
        /*003c*/ 	.byte	0x04, 0x10
        /*003e*/ 	.short	(.L_17 - .L_16)
.L_16:
        /*0040*/ 	.word	0x00000020
        /*0044*/ 	.word	0x00000001
        /*0048*/ 	.word	0x00000001


	//----- nvinfo : EIATTR_CBANK_PARAM_SIZE
	.align		4
.L_17:
        /*004c*/ 	.byte	0x03, 0x19
        /*004e*/ 	.short	0x000c


	//----- nvinfo : EIATTR_PARAM_CBANK
	.align		4
        /*0050*/ 	.byte	0x04, 0x0a
        /*0052*/ 	.short	(.L_19 - .L_18)
	.align		4
.L_18:
        /*0054*/ 	.word	index@(.nv.constant0.triton_poi_fused__to_copy_add_arange_clamp_mul_sub_23)
        /*0058*/ 	.short	0x0210
        /*005a*/ 	.short	0x000c


	//----- nvinfo : EIATTR_SW_WAR
	.align		4
.L_19:
        /*005c*/ 	.byte	0x04, 0x36
        /*005e*/ 	.short	(.L_21 - .L_20)
.L_20:
        /*0060*/ 	.word	0x00000008
.L_21:


//--------------------- .nv.callgraph             --------------------------
	.section	.nv.callgraph,"",@"SHT_CUDA_CALLGRAPH"
	.align	4
	.sectionentsize	8
	.align		4
        /*0000*/ 	.word	0x00000000
	.align		4
        /*0004*/ 	.word	0xffffffff
	.align		4
        /*0008*/ 	.word	0x00000000
	.align		4
        /*000c*/ 	.word	0xfffffffe
	.align		4
        /*0010*/ 	.word	0x00000000
	.align		4
        /*0014*/ 	.word	0xfffffffd
	.align		4
        /*0018*/ 	.word	0x00000000
	.align		4
        /*001c*/ 	.word	0xfffffffc


//--------------------- .text.triton_poi_fused__to_copy_add_arange_clamp_mul_sub_23 --------------------------
	.section	.text.triton_poi_fused__to_copy_add_arange_clamp_mul_sub_23,"ax",@progbits
	.align	128
        .global         triton_poi_fused__to_copy_add_arange_clamp_mul_sub_23
        .type           triton_poi_fused__to_copy_add_arange_clamp_mul_sub_23,@function
        .size           triton_poi_fused__to_copy_add_arange_clamp_mul_sub_23,(.L_x_1 - triton_poi_fused__to_copy_add_arange_clamp_mul_sub_23)
        .other          triton_poi_fused__to_copy_add_arange_clamp_mul_sub_23,@"STO_CUDA_ENTRY STV_DEFAULT"
triton_poi_fused__to_copy_add_arange_clamp_mul_sub_23:
.text.triton_poi_fused__to_copy_add_arange_clamp_mul_sub_23:
[----:B------:R-:W0:Y:S02]  /*0000*/  LDC R1, c[0x0][0x28] ;  /* 0x00000a00ff017b82 */ /* 0x000e240000000800 */
[----:B------:R-:W1:Y:S01]  /*0010*/  S2R R6, SR_TID.X ;  /* 0x0000000000067919 */ /* 0x000e620000002100 */
[----:B------:R-:W2:Y:S01]  /*0020*/  LDC.64 R2, c[0x0][0x210] ;  /* 0x00008400ff027b82 */ /* 0x000ea20000000a00 */
[----:B------:R-:W3:Y:S01]  /*0030*/  S2R R5, SR_CTAID.X ;  /* 0x0000000000057919 */ /* 0x000ee20000002500 */
[C---:B-1----:R-:W-:Y:S02]  /*0040*/  LOP3.LUT R0, R6.reuse, 0x7, RZ, 0xc0, !PT ;  /* 0x0000000706007812 */ /* 0x042fe400078ec0ff */
[----:B------:R-:W-:-:S03]  /*0050*/  LOP3.LUT P0, RZ, R6, 0x18, RZ, 0xc0, !PT ;  /* 0x0000001806ff7812 */ /* 0x000fc6000780c0ff */
[----:B---3--:R-:W-:-:S04]  /*0060*/  IMAD R5, R5, 0x8, R0 ;  /* 0x0000000805057824 */ /* 0x008fc800078e0200 */
[C---:B--2---:R-:W-:Y:S01]  /*0070*/  IMAD.WIDE R2, R5.reuse, 0x4, R2 ;  /* 0x0000000405027825 */ /* 0x044fe200078e0202 */
[----:B------:R-:W-:Y:S02]  /*0080*/  I2FP.F32.S32 R0, R5 ;  /* 0x0000000500007245 */ /* 0x000fe40000201400 */
[----:B------:R-:W-:-:S03]  /*0090*/  ISETP.LT.AND P0, PT, R5, 0x8, !P0 ;  /* 0x000000080500780c */ /* 0x000fc60004701270 */
[----:B------:R-:W-:-:S04]  /*00a0*/  FADD R0, R0, 0.5 ;  /* 0x3f00000000007421 */ /* 0x000fc80000000000 */
[----:B------:R-:W-:-:S05]  /*00b0*/  FADD R0, R0, -0.5 ;  /* 0xbf00000000007421 */ /* 0x000fca0000000000 */
[----:B------:R-:W-:-:S04]  /*00c0*/  FMNMX R0, RZ, R0, !PT ;  /* 0x00000000ff007209 */ /* 0x000fc80007800000 */
[----:B------:R-:W1:Y:S02]  /*00d0*/  F2I.TRUNC.NTZ R4, R0 ;  /* 0x0000000000047305 */ /* 0x000e64000020f100 */
[----:B-1----:R-:W-:-:S05]  /*00e0*/  I2FP.F32.S32 R7, R4 ;  /* 0x0000000400077245 */ /* 0x002fca0000201400 */
[----:B------:R-:W-:Y:S01]  /*00f0*/  FADD.SAT R7, R0, -R7 ;  /* 0x8000000700077221 */ /* 0x000fe20000002000 */
[----:B------:R-:W-:Y:S06]  /*0100*/  @!P0 EXIT ;  /* 0x000000000000894d */ /* 0x000fec0003800000 */
[----:B------:R-:W-:Y:S02]  /*0110*/  ULDC.64 UR4, c[0x0][0x208] ;  /* 0x0000820000047ab9 */ /* 0x000fe40000000a00 */
[----:B------:R-:W-:Y:S01]  /*0120*/  STG.E desc[UR4][R2.64], R7 ;  /* 0x0000000702007986 */ /* 0x000fe2000c101904 */
[----:B------:R-:W-:Y:S05]  /*0130*/  EXIT ;  /* 0x000000000000794d */ /* 0x000fea0003800000 */
.L_x_0:
[----:B------:R-:W-:-:S00]  /*0140*/  BRA `(.L_x_0) ;  /* 0xfffffffc00fc7947 */ /* 0x000fc0000383ffff */
[----:B------:R-:W-:-:S00]  /*0150*/  NOP ;  /* 0x0000000000007918 */ /* 0x000fc00000000000 */
        /* <DEDUP_REMOVED lines=10> */
.L_x_1:


//--------------------- .nv.constant0.triton_poi_fused__to_copy_add_arange_clamp_mul_sub_23 --------------------------
	.section	.nv.constant0.triton_poi_fused__to_copy_add_arange_clamp_mul_sub_23,"a",@progbits
	.sectionflags	@""
	.align	4
.nv.constant0.triton_poi_fused__to_copy_add_arange_clamp_mul_sub_23:
	.zero		540
